	.headerflags	@"EF_CUDA_TEXMODE_UNIFIED EF_CUDA_64BIT_ADDRESS EF_CUDA_ACCELERATORS EF_CUDA_SM90 EF_CUDA_VIRTUAL_SM(EF_CUDA_SM90)"
	.elftype	@"ET_EXEC"


//--------------------- .nv.info                  --------------------------
	.section	.nv.info,"",@"SHT_CUDA_INFO"
	.align	4


	//----- nvinfo : EIATTR_REGCOUNT
	.align		4
        /*0000*/ 	.byte	0x04, 0x2f
        /*0002*/ 	.short	(.L_1 - .L_0)
	.align		4
.L_0:
        /*0004*/ 	.word	index@(triton_poi_fused_add_div_18)
        /*0008*/ 	.word	0x00000010


	//----- nvinfo : EIATTR_MIN_STACK_SIZE
	.align		4
.L_1:
        /*000c*/ 	.byte	0x04, 0x12
        /*000e*/ 	.short	(.L_3 - .L_2)
	.align		4
.L_2:
        /*0010*/ 	.word	index@(triton_poi_fused_add_div_18)
        /*0014*/ 	.word	0x00000000


	//----- nvinfo : EIATTR_FRAME_SIZE
	.align		4
.L_3:
        /*0018*/ 	.byte	0x04, 0x11
        /*001a*/ 	.short	(.L_5 - .L_4)
	.align		4
.L_4:
        /*001c*/ 	.word	index@(triton_poi_fused_add_div_18)
        /*0020*/ 	.word	0x00000000


	//----- nvinfo : EIATTR_MIN_STACK_SIZE
	.align		4
.L_5:
        /*0024*/ 	.byte	0x04, 0x12
        /*0026*/ 	.short	(.L_7 - .L_6)
	.align		4
.L_6:
        /*0028*/ 	.word	index@(triton_poi_fused_add_div_18)
        /*002c*/ 	.word	0x00000000
.L_7:


//--------------------- .nv.info.triton_poi_fused_add_div_18 --------------------------
	.section	.nv.info.triton_poi_fused_add_div_18,"",@"SHT_CUDA_INFO"
	.sectionflags	@""
	.align	4


	//----- nvinfo : EIATTR_CUDA_API_VERSION
	.align		4
        /*0000*/ 	.byte	0x04, 0x37
        /*0002*/ 	.short	(.L_9 - .L_8)
.L_8:
        /*0004*/ 	.word	0x0000007c


	//----- nvinfo : EIATTR_KPARAM_INFO
	.align		4
.L_9:
        /*0008*/ 	.byte	0x04, 0x17
        /*000a*/ 	.short	(.L_11 - .L_10)
.L_10:
        /*000c*/ 	.word	0x00000000
        /*0010*/ 	.short	0x0003
        /*0012*/ 	.short	0x0018
        /*0014*/ 	.byte	0x00, 0xf0, 0x11, 0x00


	//----- nvinfo : EIATTR_KPARAM_INFO
	.align		4
.L_11:
        /*0018*/ 	.byte	0x04, 0x17
        /*001a*/ 	.short	(.L_13 - .L_12)
.L_12:
        /*001c*/ 	.word	0x00000000
        /*0020*/ 	.short	0x0002
        /*0022*/ 	.short	0x0010
        /*0024*/ 	.byte	0x00, 0xf4, 0x21, 0x00


	//----- nvinfo : EIATTR_KPARAM_INFO
	.align		4
.L_13:
        /*0028*/ 	.byte	0x04, 0x17
        /*002a*/ 	.short	(.L_15 - .L_14)
.L_14:
        /*002c*/ 	.word	0x00000000
        /*0030*/ 	.short	0x0001
        /*0032*/ 	.short	0x0008
        /*0034*/ 	.byte	0x00, 0xf4, 0x21, 0x00


	//----- nvinfo : EIATTR_KPARAM_INFO
	.align		4
.L_15:
        /*0038*/ 	.byte	0x04, 0x17
        /*003a*/ 	.short	(.L_17 - .L_16)
.L_16:
        /*003c*/ 	.word	0x00000000
        /*0040*/ 	.short	0x0000
        /*0042*/ 	.short	0x0000
        /*0044*/ 	.byte	0x00, 0xf4, 0x21, 0x00


	//----- nvinfo : EIATTR_SPARSE_MMA_MASK
	.align		4
.L_17:
        /*0048*/ 	.byte	0x03, 0x50
        /*004a*/ 	.short	0x0000


	//----- nvinfo : EIATTR_MAXREG_COUNT
	.align		4
        /*004c*/ 	.byte	0x03, 0x1b
        /*004e*/ 	.short	0x00ff


	//----- nvinfo : EIATTR_EXIT_INSTR_OFFSETS
	.align		4
        /*0050*/ 	.byte	0x04, 0x1c
        /*0052*/ 	.short	(.L_19 - .L_18)


	//   ....[0]....
.L_18:
        /*0054*/ 	.word	0x000001a0


	//   ....[1]....
        /*0058*/ 	.word	0x000001e0


	//----- nvinfo : EIATTR_REQNTID
	.align		4
.L_19:
        /*005c*/ 	.byte	0x04, 0x10
        /*005e*/ 	.short	(.L_21 - .L_20)
.L_20:
        /*0060*/ 	.word	0x00000080
        /*0064*/ 	.word	0x00000001
        /*0068*/ 	.word	0x00000001


	//----- nvinfo : EIATTR_CBANK_PARAM_SIZE
	.align		4
.L_21:
        /*006c*/ 	.byte	0x03, 0x19
        /*006e*/ 	.short	0x001c


	//----- nvinfo : EIATTR_PARAM_CBANK
	.align		4
        /*0070*/ 	.byte	0x04, 0x0a
        /*0072*/ 	.short	(.L_23 - .L_22)
	.align		4
.L_22:
        /*0074*/ 	.word	index@(.nv.constant0.triton_poi_fused_add_div_18)
        /*0078*/ 	.short	0x0210
        /*007a*/ 	.short	0x001c


	//----- nvinfo : EIATTR_SW_WAR
	.align		4
.L_23:
        /*007c*/ 	.byte	0x04, 0x36
        /*007e*/ 	.short	(.L_25 - .L_24)
.L_24:
        /*0080*/ 	.word	0x00000008
.L_25:


//--------------------- .nv.callgraph             --------------------------
	.section	.nv.callgraph,"",@"SHT_CUDA_CALLGRAPH"
	.align	4
	.sectionentsize	8
	.align		4
        /*0000*/ 	.word	0x00000000
	.align		4
        /*0004*/ 	.word	0xffffffff
	.align		4
        /*0008*/ 	.word	0x00000000
	.align		4
        /*000c*/ 	.word	0xfffffffe
	.align		4
        /*0010*/ 	.word	0x00000000
	.align		4
        /*0014*/ 	.word	0xfffffffd
	.align		4
        /*0018*/ 	.word	0x00000000
	.align		4
        /*001c*/ 	.word	0xfffffffc


//--------------------- .text.triton_poi_fused_add_div_18 --------------------------
	.section	.text.triton_poi_fused_add_div_18,"ax",@progbits
	.align	128
        .global         triton_poi_fused_add_div_18
        .type           triton_poi_fused_add_div_18,@function
        .size           triton_poi_fused_add_div_18,(.L_x_1 - triton_poi_fused_add_div_18)
        .other          triton_poi_fused_add_div_18,@"STO_CUDA_ENTRY STV_DEFAULT"
triton_poi_fused_add_div_18:
.text.triton_poi_fused_add_div_18:
[----:B------:R-:W0:Y:S02]  /*0000*/  LDC R1, c[0x0][0x28] ;  /* 0x00000a00ff017b82 */ /* 0x000e240000000800 */
[----:B------:R-:W1:Y:S01]  /*0010*/  S2R R0, SR_TID.X ;  /* 0x0000000000007919 */ /* 0x000e620000002100 */
[----:B------:R-:W2:Y:S01]  /*0020*/  LDC.64 R4, c[0x0][0x218] ;  /* 0x00008600ff047b82 */ /* 0x000ea20000000a00 */
[----:B------:R-:W-:Y:S02]  /*0030*/  CS2R R10, SRZ ;  /* 0x00000000000a7805 */ /* 0x000fe4000001ff00 */
[----:B------:R-:W-:Y:S01]  /*0040*/  CS2R R12, SRZ ;  /* 0x00000000000c7805 */ /* 0x000fe2000001ff00 */
[----:B------:R-:W3:Y:S01]  /*0050*/  S2R R9, SR_CTAID.X ;  /* 0x0000000000097919 */ /* 0x000ee20000002500 */
[----:B------:R-:W-:-:S03]  /*0060*/  ULDC.64 UR4, c[0x0][0x208] ;  /* 0x0000820000047ab9 */ /* 0x000fc60000000a00 */
[----:B------:R-:W4:Y:S01]  /*0070*/  LDC.64 R2, c[0x0][0x210] ;  /* 0x00008400ff027b82 */ /* 0x000f220000000a00 */
[----:B-1----:R-:W-:-:S05]  /*0080*/  IMAD.SHL.U32 R0, R0, 0x2, RZ ;  /* 0x0000000200007824 */ /* 0x002fca00078e00ff */
[----:B------:R-:W-:-:S04]  /*0090*/  LOP3.LUT R0, R0, 0xfe, RZ, 0xc0, !PT ;  /* 0x000000fe00007812 */ /* 0x000fc800078ec0ff */
[----:B---3--:R-:W-:-:S04]  /*00a0*/  LEA R9, R9, R0, 0x8 ;  /* 0x0000000009097211 */ /* 0x008fc800078e40ff */
[----:B------:R-:W-:Y:S01]  /*00b0*/  SHF.R.S32.HI R0, RZ, 0x1f, R9 ;  /* 0x0000001fff007819 */ /* 0x000fe20000011409 */
[C---:B----4-:R-:W-:Y:S01]  /*00c0*/  IMAD.WIDE R2, R9.reuse, 0x4, R2 ;  /* 0x0000000409027825 */ /* 0x050fe200078e0202 */
[----:B------:R-:W-:Y:S02]  /*00d0*/  ISETP.GE.AND P0, PT, R9, 0x100, PT ;  /* 0x000001000900780c */ /* 0x000fe40003f06270 */
[----:B------:R-:W-:-:S05]  /*00e0*/  LEA.HI R0, R0, R9, RZ, 0x6 ;  /* 0x0000000900007211 */ /* 0x000fca00078f30ff */
[C---:B------:R-:W-:Y:S01]  /*00f0*/  IMAD.SHL.U32 R6, R0.reuse, 0x2, RZ ;  /* 0x0000000200067824 */ /* 0x040fe200078e00ff */
[----:B------:R-:W-:-:S04]  /*0100*/  LOP3.LUT R0, R0, 0xffffffc0, RZ, 0xc0, !PT ;  /* 0xffffffc000007812 */ /* 0x000fc800078ec0ff */
[----:B------:R-:W-:Y:S01]  /*0110*/  LOP3.LUT R6, R6, 0xffffff80, RZ, 0xc0, !PT ;  /* 0xffffff8006067812 */ /* 0x000fe200078ec0ff */
[----:B------:R-:W3:Y:S03]  /*0120*/  @!P0 LDG.E.64 R10, desc[UR4][R2.64] ;  /* 0x00000004020a8981 */ /* 0x000ee6000c1e1b00 */
[----:B------:R-:W-:-:S05]  /*0130*/  IADD3 R7, R6, R9, -R0 ;  /* 0x0000000906077210 */ /* 0x000fca0007ffe800 */
[----:B--2---:R-:W-:Y:S02]  /*0140*/  IMAD.WIDE R4, R7, 0x4, R4 ;  /* 0x0000000407047825 */ /* 0x004fe400078e0204 */
[----:B------:R-:W1:Y:S03]  /*0150*/  LDC.64 R6, c[0x0][0x220] ;  /* 0x00008800ff067b82 */ /* 0x000e660000000a00 */
[----:B------:R-:W3:Y:S01]  /*0160*/  @!P0 LDG.E.64 R12, desc[UR4][R4.64] ;  /* 0x00000004040c8981 */ /* 0x000ee2000c1e1b00 */
[----:B-1----:R-:W-:-:S04]  /*0170*/  IMAD.WIDE R6, R9, 0x4, R6 ;  /* 0x0000000409067825 */ /* 0x002fc800078e0206 */
[----:B---3--:R-:W-:Y:S01]  /*0180*/  FADD R10, R12, R10 ;  /* 0x0000000a0c0a7221 */ /* 0x008fe20000000000 */
[----:B------:R-:W-:Y:S01]  /*0190*/  FADD R11, R13, R11 ;  /* 0x0000000b0d0b7221 */ /* 0x000fe20000000000 */
[----:B------:R-:W-:Y:S06]  /*01a0*/  @P0 EXIT ;  /* 0x000000000000094d */ /* 0x000fec0003800000 */
[----:B------:R-:W-:Y:S01]  /*01b0*/  FMUL R10, R10, 0.70710676908493041992 ;  /* 0x3f3504f30a0a7820 */ /* 0x000fe20000400000 */
[----:B------:R-:W-:-:S05]  /*01c0*/  FMUL R11, R11, 0.70710676908493041992 ;  /* 0x3f3504f30b0b7820 */ /* 0x000fca0000400000 */
[----:B------:R-:W-:Y:S01]  /*01d0*/  STG.E.64 desc[UR4][R6.64], R10 ;  /* 0x0000000a06007986 */ /* 0x000fe2000c101b04 */
[----:B------:R-:W-:Y:S05]  /*01e0*/  EXIT ;  /* 0x000000000000794d */ /* 0x000fea0003800000 */
.L_x_0:
[----:B------:R-:W-:-:S00]  /*01f0*/  BRA `(.L_x_0) ;  /* 0xfffffffc00fc7947 */ /* 0x000fc0000383ffff */
[----:B------:R-:W-:-:S00]  /*0200*/  NOP ;  /* 0x0000000000007918 */ /* 0x000fc00000000000 */
[----:B------:R-:W-:-:S00]  /*0210*/  NOP ;  /* 0x0000000000007918 */ /* 0x000fc00000000000 */
[----:B------:R-:W-:-:S00]  /*0220*/  NOP ;  /* 0x0000000000007918 */ /* 0x000fc00000000000 */
[----:B------:R-:W-:-:S00]  /*0230*/  NOP ;  /* 0x0000000000007918 */ /* 0x000fc00000000000 */
[----:B------:R-:W-:-:S00]  /*0240*/  NOP ;  /* 0x0000000000007918 */ /* 0x000fc00000000000 */
[----:B------:R-:W-:-:S00]  /*0250*/  NOP ;  /* 0x0000000000007918 */ /* 0x000fc00000000000 */
[----:B------:R-:W-:-:S00]  /*0260*/  NOP ;  /* 0x0000000000007918 */ /* 0x000fc00000000000 */
[----:B------:R-:W-:-:S00]  /*0270*/  NOP ;  /* 0x0000000000007918 */ /* 0x000fc00000000000 */
.L_x_1:


//--------------------- .nv.constant0.triton_poi_fused_add_div_18 --------------------------
	.section	.nv.constant0.triton_poi_fused_add_div_18,"a",@progbits
	.sectionflags	@""
	.align	4
.nv.constant0.triton_poi_fused_add_div_18:
	.zero		556
